//
// Generated by NVIDIA NVVM Compiler
//
// Compiler Build ID: CL-36424714
// Cuda compilation tools, release 13.0, V13.0.88
// Based on NVVM 20.0.0
//

.version 9.0
.target sm_100
.address_size 64

	// .globl	_Z9histogramPiS_iii
.global .align 4 .u32 uc = 1;
.global .align 4 .u32 counter;
.global .align 4 .u32 cnt = 1;

.visible .entry _Z9histogramPiS_iii(
	.param .u64 .ptr .align 1 _Z9histogramPiS_iii_param_0,
	.param .u64 .ptr .align 1 _Z9histogramPiS_iii_param_1,
	.param .u32 _Z9histogramPiS_iii_param_2,
	.param .u32 _Z9histogramPiS_iii_param_3,
	.param .u32 _Z9histogramPiS_iii_param_4
)
{
	.reg .pred 	%p<2>;
	.reg .b32 	%r<12>;
	.reg .b64 	%rd<9>;

	ld.param.u64 	%rd1, [_Z9histogramPiS_iii_param_0];
	ld.param.u64 	%rd2, [_Z9histogramPiS_iii_param_1];
	ld.param.u32 	%r3, [_Z9histogramPiS_iii_param_2];
	ld.param.u32 	%r4, [_Z9histogramPiS_iii_param_3];
	ld.param.u32 	%r2, [_Z9histogramPiS_iii_param_4];
	mov.u32 	%r5, %tid.x;
	mov.u32 	%r6, %ctaid.x;
	mov.u32 	%r7, %ntid.x;
	mad.lo.s32 	%r1, %r6, %r7, %r5;
	mul.lo.s32 	%r8, %r4, %r3;
	setp.ge.s32 	%p1, %r1, %r8;
	@%p1 bra 	$L__BB0_2;
	cvta.to.global.u64 	%rd3, %rd1;
	cvta.to.global.u64 	%rd4, %rd2;
	mul.wide.s32 	%rd5, %r1, 4;
	add.s64 	%rd6, %rd3, %rd5;
	ld.global.u32 	%r9, [%rd6];
	rem.s32 	%r10, %r9, %r2;
	mul.wide.s32 	%rd7, %r10, 4;
	add.s64 	%rd8, %rd4, %rd7;
	atom.global.add.u32 	%r11, [%rd8], 1;
$L__BB0_2:
	ret;

}
	// .globl	_Z8updateBCPiii
.visible .entry _Z8updateBCPiii(
	.param .u64 .ptr .align 1 _Z8updateBCPiii_param_0,
	.param .u32 _Z8updateBCPiii_param_1,
	.param .u32 _Z8updateBCPiii_param_2
)
{
	.reg .pred 	%p<10>;
	.reg .b32 	%r<32>;
	.reg .b64 	%rd<7>;

	ld.param.u64 	%rd2, [_Z8updateBCPiii_param_0];
	ld.param.u32 	%r9, [_Z8updateBCPiii_param_1];
	ld.param.u32 	%r10, [_Z8updateBCPiii_param_2];
	cvta.to.global.u64 	%rd1, %rd2;
	atom.global.add.u32 	%r1, [uc], 1;
	setp.ne.s32 	%p1, %r10, 1;
	setp.ne.s32 	%p2, %r9, 1;
	and.pred  	%p3, %p2, %p1;
	@%p3 bra 	$L__BB1_3;
	max.s32 	%r21, %r10, %r9;
	setp.gt.s32 	%p8, %r1, %r21;
	@%p8 bra 	$L__BB1_11;
	mul.wide.s32 	%rd5, %r1, 4;
	add.s64 	%rd6, %rd1, %rd5;
	mov.b32 	%r22, 1;
	st.global.u32 	[%rd6], %r22;
	bra.uni 	$L__BB1_11;
$L__BB1_3:
	add.s32 	%r2, %r10, %r9;
	shl.b32 	%r11, %r2, 1;
	add.s32 	%r12, %r11, -4;
	setp.gt.s32 	%p4, %r1, %r12;
	@%p4 bra 	$L__BB1_11;
	setp.le.s32 	%p5, %r1, %r10;
	mov.u32 	%r31, %r1;
	@%p5 bra 	$L__BB1_10;
	add.s32 	%r3, %r2, -2;
	setp.gt.s32 	%p6, %r1, %r3;
	@%p6 bra 	$L__BB1_7;
	sub.s32 	%r13, %r1, %r10;
	mad.lo.s32 	%r31, %r13, %r10, 1;
	bra.uni 	$L__BB1_10;
$L__BB1_7:
	shl.b32 	%r14, %r9, 1;
	add.s32 	%r15, %r14, %r10;
	add.s32 	%r5, %r15, -4;
	setp.gt.s32 	%p7, %r1, %r5;
	@%p7 bra 	$L__BB1_9;
	sub.s32 	%r16, %r1, %r3;
	mad.lo.s32 	%r31, %r16, %r10, %r10;
	bra.uni 	$L__BB1_10;
$L__BB1_9:
	add.s32 	%r17, %r9, -1;
	mul.lo.s32 	%r18, %r10, %r17;
	sub.s32 	%r19, %r18, %r5;
	add.s32 	%r31, %r19, %r1;
$L__BB1_10:
	mul.wide.s32 	%rd3, %r31, 4;
	add.s64 	%rd4, %rd1, %rd3;
	mov.b32 	%r20, 1;
	st.global.u32 	[%rd4+-4], %r20;
$L__BB1_11:
	mov.u32 	%r23, %ntid.x;
	mov.u32 	%r24, %nctaid.x;
	mul.lo.s32 	%r25, %r23, %r24;
	mov.u32 	%r26, %ntid.y;
	mul.lo.s32 	%r27, %r25, %r26;
	mov.u32 	%r28, %nctaid.y;
	mul.lo.s32 	%r29, %r27, %r28;
	setp.ne.s32 	%p9, %r1, %r29;
	@%p9 bra 	$L__BB1_13;
	mov.b32 	%r30, 1;
	st.volatile.global.u32 	[uc], %r30;
$L__BB1_13:
	ret;

}
	// .globl	_Z7stencilPiii
.visible .entry _Z7stencilPiii(
	.param .u64 .ptr .align 1 _Z7stencilPiii_param_0,
	.param .u32 _Z7stencilPiii_param_1,
	.param .u32 _Z7stencilPiii_param_2
)
{
	.reg .pred 	%p<5>;
	.reg .b32 	%r<35>;
	.reg .b64 	%rd<12>;
	.reg .b64 	%fd<3>;

	ld.param.u64 	%rd2, [_Z7stencilPiii_param_0];
	ld.param.u32 	%r6, [_Z7stencilPiii_param_1];
	ld.param.u32 	%r5, [_Z7stencilPiii_param_2];
	atom.global.inc.u32 	%r1, [counter], 1073741824;
	add.s32 	%r2, %r5, -2;
	add.s32 	%r7, %r6, -2;
	mul.lo.s32 	%r3, %r2, %r7;
	setp.ge.s32 	%p1, %r1, %r3;
	@%p1 bra 	$L__BB2_5;
	cvta.to.global.u64 	%rd3, %rd2;
	div.s32 	%r8, %r1, %r2;
	mul.lo.s32 	%r9, %r8, %r2;
	sub.s32 	%r10, %r1, %r9;
	mad.lo.s32 	%r11, %r5, %r8, %r5;
	add.s32 	%r12, %r11, %r10;
	cvt.s64.s32 	%rd4, %r12;
	mul.wide.s32 	%rd5, %r12, 4;
	add.s64 	%rd1, %rd3, %rd5;
	ld.global.u32 	%r13, [%rd1+4];
	ld.global.u32 	%r14, [%rd1+8];
	add.s32 	%r15, %r14, %r13;
	ld.global.u32 	%r16, [%rd1];
	add.s32 	%r17, %r15, %r16;
	cvt.s64.s32 	%rd6, %r5;
	mul.wide.s32 	%rd7, %r5, 4;
	add.s64 	%rd8, %rd1, %rd7;
	ld.global.u32 	%r18, [%rd8+4];
	add.s32 	%r19, %r17, %r18;
	sub.s64 	%rd9, %rd4, %rd6;
	shl.b64 	%rd10, %rd9, 2;
	add.s64 	%rd11, %rd3, %rd10;
	ld.global.u32 	%r20, [%rd11+4];
	add.s32 	%r4, %r19, %r20;
	atom.global.inc.u32 	%r21, [cnt], 1073741824;
$L__BB2_2:
	ld.volatile.global.u32 	%r22, [cnt];
	setp.lt.u32 	%p2, %r22, %r3;
	@%p2 bra 	$L__BB2_2;
	cvt.rn.f64.s32 	%fd1, %r4;
	mul.f64 	%fd2, %fd1, 0d3FC999999999999A;
	cvt.rzi.s32.f64 	%r23, %fd2;
	st.global.u32 	[%rd1+4], %r23;
	add.s32 	%r24, %r1, 1;
	setp.ne.s32 	%p3, %r24, %r3;
	@%p3 bra 	$L__BB2_5;
	mov.b32 	%r25, 1;
	st.volatile.global.u32 	[cnt], %r25;
$L__BB2_5:
	add.s32 	%r26, %r1, 1;
	mov.u32 	%r27, %ntid.x;
	mov.u32 	%r28, %nctaid.x;
	mul.lo.s32 	%r29, %r27, %r28;
	mov.u32 	%r30, %ntid.y;
	mul.lo.s32 	%r31, %r29, %r30;
	mov.u32 	%r32, %nctaid.y;
	mul.lo.s32 	%r33, %r31, %r32;
	setp.ne.s32 	%p4, %r26, %r33;
	@%p4 bra 	$L__BB2_7;
	mov.b32 	%r34, 0;
	st.volatile.global.u32 	[counter], %r34;
$L__BB2_7:
	ret;

}


// ===== COMPILED SASS (sm_100) =====

	.target	sm_100

	.elftype	@"ET_EXEC"


//--------------------- .note.nv.tkinfo           --------------------------
	.section	.note.nv.tkinfo,"",@"SHT_NOTE"
	.sectionflags	@"SHF_NOTE_NV_TKINFO"
	.tkinfo
        /*0018*/ 	.word	0x00000002
        /*0030*/ 	.string	""
        /*0030*/ 	.string	"ptxas"
        /*0030*/ 	.string	"Cuda compilation tools, release 13.0, V13.0.88"
        /*0030*/ 	.string	"Build cuda_13.0.r13.0/compiler.36424714_0"
        /*0030*/ 	.string	"-arch sm_100 -m 64 "



//--------------------- .note.nv.cuinfo           --------------------------
	.section	.note.nv.cuinfo,"",@"SHT_NOTE"
	.sectionflags	@"SHF_NOTE_NV_CUINFO"
        /*0018*/ 	.short	0x0002
        /*001a*/ 	.short	0x0064
        /*001c*/ 	.short	0x0082
	.zero		2


//--------------------- .nv.info                  --------------------------
	.section	.nv.info,"",@"SHT_CUDA_INFO"
	.align	4


	//----- nvinfo : EIATTR_REGCOUNT
	.align		4
        /*0000*/ 	.byte	0x04, 0x2f
        /*0002*/ 	.short	(.L_4 - .L_3)
	.align		4
.L_3:
        /*0004*/ 	.word	index@(_Z9histogramPiS_iii)
        /*0008*/ 	.word	0x0000000c


	//----- nvinfo : EIATTR_FRAME_SIZE
	.align		4
.L_4:
        /*000c*/ 	.byte	0x04, 0x11
        /*000e*/ 	.short	(.L_6 - .L_5)
	.align		4
.L_5:
        /*0010*/ 	.word	index@(_Z9histogramPiS_iii)
        /*0014*/ 	.word	0x00000000


	//----- nvinfo : EIATTR_REGCOUNT
	.align		4
.L_6:
        /*0018*/ 	.byte	0x04, 0x2f
        /*001a*/ 	.short	(.L_8 - .L_7)
	.align		4
.L_7:
        /*001c*/ 	.word	index@(_Z8updateBCPiii)
        /*0020*/ 	.word	0x00000010


	//----- nvinfo : EIATTR_FRAME_SIZE
	.align		4
.L_8:
        /*0024*/ 	.byte	0x04, 0x11
        /*0026*/ 	.short	(.L_10 - .L_9)
	.align		4
.L_9:
        /*0028*/ 	.word	index@(_Z8updateBCPiii)
        /*002c*/ 	.word	0x00000000


	//----- nvinfo : EIATTR_REGCOUNT
	.align		4
.L_10:
        /*0030*/ 	.byte	0x04, 0x2f
        /*0032*/ 	.short	(.L_12 - .L_11)
	.align		4
.L_11:
        /*0034*/ 	.word	index@(_Z7stencilPiii)
        /*0038*/ 	.word	0x00000014


	//----- nvinfo : EIATTR_FRAME_SIZE
	.align		4
.L_12:
        /*003c*/ 	.byte	0x04, 0x11
        /*003e*/ 	.short	(.L_14 - .L_13)
	.align		4
.L_13:
        /*0040*/ 	.word	index@(_Z7stencilPiii)
        /*0044*/ 	.word	0x00000000


	//----- nvinfo : EIATTR_MIN_STACK_SIZE
	.align		4
.L_14:
        /*0048*/ 	.byte	0x04, 0x12
        /*004a*/ 	.short	(.L_16 - .L_15)
	.align		4
.L_15:
        /*004c*/ 	.word	index@(_Z7stencilPiii)
        /*0050*/ 	.word	0x00000000


	//----- nvinfo : EIATTR_MIN_STACK_SIZE
	.align		4
.L_16:
        /*0054*/ 	.byte	0x04, 0x12
        /*0056*/ 	.short	(.L_18 - .L_17)
	.align		4
.L_17:
        /*0058*/ 	.word	index@(_Z8updateBCPiii)
        /*005c*/ 	.word	0x00000000


	//----- nvinfo : EIATTR_MIN_STACK_SIZE
	.align		4
.L_18:
        /*0060*/ 	.byte	0x04, 0x12
        /*0062*/ 	.short	(.L_20 - .L_19)
	.align		4
.L_19:
        /*0064*/ 	.word	index@(_Z9histogramPiS_iii)
        /*0068*/ 	.word	0x00000000
.L_20:


//--------------------- .nv.compat                --------------------------
	.section	.nv.compat,"",@"SHT_CUDA_COMPAT_INFO"
	.align	4
        /*0000*/ 	.byte	0x02, 0x09, 0x00, 0x00, 0x02, 0x02, 0x01, 0x00, 0x02, 0x05, 0x05, 0x00, 0x03, 0x07, 0x01, 0x01
        /*0010*/ 	.byte	0x02, 0x03, 0x00, 0x00, 0x02, 0x06, 0x01, 0x00, 0x04, 0x0b, 0x08, 0x00, 0x01, 0x00, 0x00, 0x00
        /*0020*/ 	.byte	0x00, 0x00, 0x00, 0x00


//--------------------- .nv.info._Z7stencilPiii   --------------------------
	.section	.nv.info._Z7stencilPiii,"",@"SHT_CUDA_INFO"
	.sectionflags	@""
	.align	4


	//----- nvinfo : EIATTR_CUDA_API_VERSION
	.align		4
        /*0000*/ 	.byte	0x04, 0x37
        /*0002*/ 	.short	(.L_22 - .L_21)
.L_21:
        /*0004*/ 	.word	0x00000082


	//----- nvinfo : EIATTR_KPARAM_INFO
	.align		4
.L_22:
        /*0008*/ 	.byte	0x04, 0x17
        /*000a*/ 	.short	(.L_24 - .L_23)
.L_23:
        /*000c*/ 	.word	0x00000000
        /*0010*/ 	.short	0x0002
        /*0012*/ 	.short	0x000c
        /*0014*/ 	.byte	0x00, 0xf0, 0x11, 0x00


	//----- nvinfo : EIATTR_KPARAM_INFO
	.align		4
.L_24:
        /*0018*/ 	.byte	0x04, 0x17
        /*001a*/ 	.short	(.L_26 - .L_25)
.L_25:
        /*001c*/ 	.word	0x00000000
        /*0020*/ 	.short	0x0001
        /*0022*/ 	.short	0x0008
        /*0024*/ 	.byte	0x00, 0xf0, 0x11, 0x00


	//----- nvinfo : EIATTR_KPARAM_INFO
	.align		4
.L_26:
        /*0028*/ 	.byte	0x04, 0x17
        /*002a*/ 	.short	(.L_28 - .L_27)
.L_27:
        /*002c*/ 	.word	0x00000000
        /*0030*/ 	.short	0x0000
        /*0032*/ 	.short	0x0000
        /*0034*/ 	.byte	0x00, 0xf5, 0x21, 0x00


	//----- nvinfo : EIATTR_SPARSE_MMA_MASK
	.align		4
.L_28:
        /*0038*/ 	.byte	0x03, 0x50
        /*003a*/ 	.short	0x0000


	//----- nvinfo : EIATTR_MAXREG_COUNT
	.align		4
        /*003c*/ 	.byte	0x03, 0x1b
        /*003e*/ 	.short	0x00ff


	//----- nvinfo : EIATTR_MERCURY_ISA_VERSION
	.align		4
        /*0040*/ 	.byte	0x03, 0x5f
        /*0042*/ 	.short	0x0101


	//----- nvinfo : EIATTR_VRC_CTA_INIT_COUNT
	.align		4
        /*0044*/ 	.byte	0x02, 0x4a
	.zero		1
	.zero		1


	//----- nvinfo : EIATTR_EXIT_INSTR_OFFSETS
	.align		4
        /*0048*/ 	.byte	0x04, 0x1c
        /*004a*/ 	.short	(.L_30 - .L_29)


	//   ....[0]....
.L_29:
        /*004c*/ 	.word	0x00000540


	//   ....[1]....
        /*0050*/ 	.word	0x00000560


	//----- nvinfo : EIATTR_CRS_STACK_SIZE
	.align		4
.L_30:
        /*0054*/ 	.byte	0x04, 0x1e
        /*0056*/ 	.short	(.L_32 - .L_31)
.L_31:
        /*0058*/ 	.word	0x00000000


	//----- nvinfo : EIATTR_CBANK_PARAM_SIZE
	.align		4
.L_32:
        /*005c*/ 	.byte	0x03, 0x19
        /*005e*/ 	.short	0x0010


	//----- nvinfo : EIATTR_PARAM_CBANK
	.align		4
        /*0060*/ 	.byte	0x04, 0x0a
        /*0062*/ 	.short	(.L_34 - .L_33)
	.align		4
.L_33:
        /*0064*/ 	.word	index@(.nv.constant0._Z7stencilPiii)
        /*0068*/ 	.short	0x0380
        /*006a*/ 	.short	0x0010


	//----- nvinfo : EIATTR_SW_WAR
	.align		4
.L_34:
        /*006c*/ 	.byte	0x04, 0x36
        /*006e*/ 	.short	(.L_36 - .L_35)
.L_35:
        /*0070*/ 	.word	0x00000008
.L_36:


//--------------------- .nv.info._Z8updateBCPiii  --------------------------
	.section	.nv.info._Z8updateBCPiii,"",@"SHT_CUDA_INFO"
	.sectionflags	@""
	.align	4


	//----- nvinfo : EIATTR_CUDA_API_VERSION
	.align		4
        /*0000*/ 	.byte	0x04, 0x37
        /*0002*/ 	.short	(.L_38 - .L_37)
.L_37:
        /*0004*/ 	.word	0x00000082


	//----- nvinfo : EIATTR_KPARAM_INFO
	.align		4
.L_38:
        /*0008*/ 	.byte	0x04, 0x17
        /*000a*/ 	.short	(.L_40 - .L_39)
.L_39:
        /*000c*/ 	.word	0x00000000
        /*0010*/ 	.short	0x0002
        /*0012*/ 	.short	0x000c
        /*0014*/ 	.byte	0x00, 0xf0, 0x11, 0x00


	//----- nvinfo : EIATTR_KPARAM_INFO
	.align		4
.L_40:
        /*0018*/ 	.byte	0x04, 0x17
        /*001a*/ 	.short	(.L_42 - .L_41)
.L_41:
        /*001c*/ 	.word	0x00000000
        /*0020*/ 	.short	0x0001
        /*0022*/ 	.short	0x0008
        /*0024*/ 	.byte	0x00, 0xf0, 0x11, 0x00


	//----- nvinfo : EIATTR_KPARAM_INFO
	.align		4
.L_42:
        /*0028*/ 	.byte	0x04, 0x17
        /*002a*/ 	.short	(.L_44 - .L_43)
.L_43:
        /*002c*/ 	.word	0x00000000
        /*0030*/ 	.short	0x0000
        /*0032*/ 	.short	0x0000
        /*0034*/ 	.byte	0x00, 0xf5, 0x21, 0x00


	//----- nvinfo : EIATTR_SPARSE_MMA_MASK
	.align		4
.L_44:
        /*0038*/ 	.byte	0x03, 0x50
        /*003a*/ 	.short	0x0000


	//----- nvinfo : EIATTR_MAXREG_COUNT
	.align		4
        /*003c*/ 	.byte	0x03, 0x1b
        /*003e*/ 	.short	0x00ff


	//----- nvinfo : EIATTR_MERCURY_ISA_VERSION
	.align		4
        /*0040*/ 	.byte	0x03, 0x5f
        /*0042*/ 	.short	0x0101


	//----- nvinfo : EIATTR_INT_WARP_WIDE_INSTR_OFFSETS
	.align		4
        /*0044*/ 	.byte	0x04, 0x31
        /*0046*/ 	.short	(.L_46 - .L_45)


	//   ....[0]....
.L_45:
        /*0048*/ 	.word	0x00000020


	//   ....[1]....
        /*004c*/ 	.word	0x00000100


	//----- nvinfo : EIATTR_VRC_CTA_INIT_COUNT
	.align		4
.L_46:
        /*0050*/ 	.byte	0x02, 0x4a
	.zero		1
	.zero		1


	//----- nvinfo : EIATTR_EXIT_INSTR_OFFSETS
	.align		4
        /*0054*/ 	.byte	0x04, 0x1c
        /*0056*/ 	.short	(.L_48 - .L_47)


	//   ....[0]....
.L_47:
        /*0058*/ 	.word	0x000003e0


	//   ....[1]....
        /*005c*/ 	.word	0x00000410


	//----- nvinfo : EIATTR_CRS_STACK_SIZE
	.align		4
.L_48:
        /*0060*/ 	.byte	0x04, 0x1e
        /*0062*/ 	.short	(.L_50 - .L_49)
.L_49:
        /*0064*/ 	.word	0x00000000


	//----- nvinfo : EIATTR_CBANK_PARAM_SIZE
	.align		4
.L_50:
        /*0068*/ 	.byte	0x03, 0x19
        /*006a*/ 	.short	0x0010


	//----- nvinfo : EIATTR_PARAM_CBANK
	.align		4
        /*006c*/ 	.byte	0x04, 0x0a
        /*006e*/ 	.short	(.L_52 - .L_51)
	.align		4
.L_51:
        /*0070*/ 	.word	index@(.nv.constant0._Z8updateBCPiii)
        /*0074*/ 	.short	0x0380
        /*0076*/ 	.short	0x0010


	//----- nvinfo : EIATTR_SW_WAR
	.align		4
.L_52:
        /*0078*/ 	.byte	0x04, 0x36
        /*007a*/ 	.short	(.L_54 - .L_53)
.L_53:
        /*007c*/ 	.word	0x00000008
.L_54:


//--------------------- .nv.info._Z9histogramPiS_iii --------------------------
	.section	.nv.info._Z9histogramPiS_iii,"",@"SHT_CUDA_INFO"
	.sectionflags	@""
	.align	4


	//----- nvinfo : EIATTR_CUDA_API_VERSION
	.align		4
        /*0000*/ 	.byte	0x04, 0x37
        /*0002*/ 	.short	(.L_56 - .L_55)
.L_55:
        /*0004*/ 	.word	0x00000082


	//----- nvinfo : EIATTR_KPARAM_INFO
	.align		4
.L_56:
        /*0008*/ 	.byte	0x04, 0x17
        /*000a*/ 	.short	(.L_58 - .L_57)
.L_57:
        /*000c*/ 	.word	0x00000000
        /*0010*/ 	.short	0x0004
        /*0012*/ 	.short	0x0018
        /*0014*/ 	.byte	0x00, 0xf0, 0x11, 0x00


	//----- nvinfo : EIATTR_KPARAM_INFO
	.align		4
.L_58:
        /*0018*/ 	.byte	0x04, 0x17
        /*001a*/ 	.short	(.L_60 - .L_59)
.L_59:
        /*001c*/ 	.word	0x00000000
        /*0020*/ 	.short	0x0003
        /*0022*/ 	.short	0x0014
        /*0024*/ 	.byte	0x00, 0xf0, 0x11, 0x00


	//----- nvinfo : EIATTR_KPARAM_INFO
	.align		4
.L_60:
        /*0028*/ 	.byte	0x04, 0x17
        /*002a*/ 	.short	(.L_62 - .L_61)
.L_61:
        /*002c*/ 	.word	0x00000000
        /*0030*/ 	.short	0x0002
        /*0032*/ 	.short	0x0010
        /*0034*/ 	.byte	0x00, 0xf0, 0x11, 0x00


	//----- nvinfo : EIATTR_KPARAM_INFO
	.align		4
.L_62:
        /*0038*/ 	.byte	0x04, 0x17
        /*003a*/ 	.short	(.L_64 - .L_63)
.L_63:
        /*003c*/ 	.word	0x00000000
        /*0040*/ 	.short	0x0001
        /*0042*/ 	.short	0x0008
        /*0044*/ 	.byte	0x00, 0xf5, 0x21, 0x00


	//----- nvinfo : EIATTR_KPARAM_INFO
	.align		4
.L_64:
        /*0048*/ 	.byte	0x04, 0x17
        /*004a*/ 	.short	(.L_66 - .L_65)
.L_65:
        /*004c*/ 	.word	0x00000000
        /*0050*/ 	.short	0x0000
        /*0052*/ 	.short	0x0000
        /*0054*/ 	.byte	0x00, 0xf5, 0x21, 0x00


	//----- nvinfo : EIATTR_SPARSE_MMA_MASK
	.align		4
.L_66:
        /*0058*/ 	.byte	0x03, 0x50
        /*005a*/ 	.short	0x0000


	//----- nvinfo : EIATTR_MAXREG_COUNT
	.align		4
        /*005c*/ 	.byte	0x03, 0x1b
        /*005e*/ 	.short	0x00ff


	//----- nvinfo : EIATTR_MERCURY_ISA_VERSION
	.align		4
        /*0060*/ 	.byte	0x03, 0x5f
        /*0062*/ 	.short	0x0101


	//----- nvinfo : EIATTR_VRC_CTA_INIT_COUNT
	.align		4
        /*0064*/ 	.byte	0x02, 0x4a
	.zero		1
	.zero		1


	//----- nvinfo : EIATTR_EXIT_INSTR_OFFSETS
	.align		4
        /*0068*/ 	.byte	0x04, 0x1c
        /*006a*/ 	.short	(.L_68 - .L_67)


	//   ....[0]....
.L_67:
        /*006c*/ 	.word	0x00000080


	//   ....[1]....
        /*0070*/ 	.word	0x00000270


	//----- nvinfo : EIATTR_CBANK_PARAM_SIZE
	.align		4
.L_68:
        /*0074*/ 	.byte	0x03, 0x19
        /*0076*/ 	.short	0x001c


	//----- nvinfo : EIATTR_PARAM_CBANK
	.align		4
        /*0078*/ 	.byte	0x04, 0x0a
        /*007a*/ 	.short	(.L_70 - .L_69)
	.align		4
.L_69:
        /*007c*/ 	.word	index@(.nv.constant0._Z9histogramPiS_iii)
        /*0080*/ 	.short	0x0380
        /*0082*/ 	.short	0x001c


	//----- nvinfo : EIATTR_SW_WAR
	.align		4
.L_70:
        /*0084*/ 	.byte	0x04, 0x36
        /*0086*/ 	.short	(.L_72 - .L_71)
.L_71:
        /*0088*/ 	.word	0x00000008
.L_72:


//--------------------- .nv.callgraph             --------------------------
	.section	.nv.callgraph,"",@"SHT_CUDA_CALLGRAPH"
	.align	4
	.sectionentsize	8
	.align		4
        /*0000*/ 	.word	0x00000000
	.align		4
        /*0004*/ 	.word	0xffffffff
	.align		4
        /*0008*/ 	.word	0x00000000
	.align		4
        /*000c*/ 	.word	0xfffffffe
	.align		4
        /*0010*/ 	.word	0x00000000
	.align		4
        /*0014*/ 	.word	0xfffffffd
	.align		4
        /*0018*/ 	.word	0x00000000
	.align		4
        /*001c*/ 	.word	0xfffffffc


//--------------------- .nv.constant4             --------------------------
	.section	.nv.constant4,"a",@progbits
	.align	8
	.align		8
.nv.constant4:
        /*0000*/ 	.dword	uc
	.align		8
        /*0008*/ 	.dword	counter
	.align		8
        /*0010*/ 	.dword	cnt


//--------------------- .text._Z7stencilPiii      --------------------------
	.section	.text._Z7stencilPiii,"ax",@progbits
	.align	128
        .global         _Z7stencilPiii
        .type           _Z7stencilPiii,@function
        .size           _Z7stencilPiii,(.L_x_11 - _Z7stencilPiii)
        .other          _Z7stencilPiii,@"STO_CUDA_ENTRY STV_DEFAULT"
_Z7stencilPiii:
.text._Z7stencilPiii:
[----:B------:R-:W-:Y:S08]  /*0000*/  LDC R1, c[0x0][0x37c] ;  /* 0x0000df00ff017b82 */ /* 0x000ff00000000800 */
[----:B------:R-:W0:Y:S01]  /*0010*/  LDC.64 R2, c[0x4][0x8] ;  /* 0x01000200ff027b82 */ /* 0x000e220000000a00 */
[----:B------:R-:W0:Y:S01]  /*0020*/  LDCU.64 UR8, c[0x0][0x358] ;  /* 0x00006b00ff0877ac */ /* 0x000e220008000a00 */
[----:B------:R-:W-:-:S06]  /*0030*/  IMAD.MOV.U32 R9, RZ, RZ, 0x40000000 ;  /* 0x40000000ff097424 */ /* 0x000fcc00078e00ff */
[----:B------:R-:W1:Y:S01]  /*0040*/  LDC.64 R4, c[0x0][0x388] ;  /* 0x0000e200ff047b82 */ /* 0x000e620000000a00 */
[----:B0-----:R-:W2:Y:S01]  /*0050*/  ATOMG.E.INC.STRONG.GPU PT, R0, desc[UR8][R2.64], R9 ;  /* 0x80000009020079a8 */ /* 0x001ea200099ef108 */
[----:B------:R-:W-:Y:S01]  /*0060*/  BSSY B0, `(.L_x_0) ;  /* 0x0000044000007945 */ /* 0x000fe20003800000 */
[----:B-1----:R-:W-:Y:S02]  /*0070*/  VIADD R4, R4, 0xfffffffe ;  /* 0xfffffffe04047836 */ /* 0x002fe40000000000 */
[----:B------:R-:W-:-:S04]  /*0080*/  VIADD R11, R5, 0xfffffffe ;  /* 0xfffffffe050b7836 */ /* 0x000fc80000000000 */
[----:B------:R-:W-:-:S05]  /*0090*/  IMAD R7, R11, R4, RZ ;  /* 0x000000040b077224 */ /* 0x000fca00078e02ff */
[----:B--2---:R-:W-:-:S13]  /*00a0*/  ISETP.GE.AND P0, PT, R0, R7, PT ;  /* 0x000000070000720c */ /* 0x004fda0003f06270 */
[----:B------:R-:W-:Y:S05]  /*00b0*/  @P0 BRA `(.L_x_1) ;  /* 0x0000000000f80947 */ /* 0x000fea0003800000 */
[-C--:B------:R-:W-:Y:S01]  /*00c0*/  IABS R15, R11.reuse ;  /* 0x0000000b000f7213 */ /* 0x080fe20000000000 */
[----:B------:R-:W0:Y:S01]  /*00d0*/  LDCU.64 UR4, c[0x0][0x380] ;  /* 0x00007000ff0477ac */ /* 0x000e220008000a00 */
[----:B------:R-:W-:Y:S02]  /*00e0*/  IABS R8, R0 ;  /* 0x0000000000087213 */ /* 0x000fe40000000000 */
[----:B------:R-:W1:Y:S01]  /*00f0*/  I2F.RP R4, R15 ;  /* 0x0000000f00047306 */ /* 0x000e620000209400 */
[----:B------:R-:W-:-:S07]  /*0100*/  IABS R10, R11 ;  /* 0x0000000b000a7213 */ /* 0x000fce0000000000 */
[----:B-1----:R-:W1:Y:S02]  /*0110*/  MUFU.RCP R4, R4 ;  /* 0x0000000400047308 */ /* 0x002e640000001000 */
[----:B-1----:R-:W-:Y:S02]  /*0120*/  IADD3 R12, PT, PT, R4, 0xffffffe, RZ ;  /* 0x0ffffffe040c7810 */ /* 0x002fe40007ffe0ff */
[----:B------:R-:W-:-:S04]  /*0130*/  IADD3 R4, PT, PT, RZ, -R10, RZ ;  /* 0x8000000aff047210 */ /* 0x000fc80007ffe0ff */
[----:B------:R1:W2:Y:S02]  /*0140*/  F2I.FTZ.U32.TRUNC.NTZ R13, R12 ;  /* 0x0000000c000d7305 */ /* 0x0002a4000021f000 */
[----:B-1----:R-:W-:Y:S02]  /*0150*/  IMAD.MOV.U32 R12, RZ, RZ, RZ ;  /* 0x000000ffff0c7224 */ /* 0x002fe400078e00ff */
[----:B--2---:R-:W-:-:S04]  /*0160*/  IMAD.MOV R6, RZ, RZ, -R13 ;  /* 0x000000ffff067224 */ /* 0x004fc800078e0a0d */
[----:B------:R-:W-:Y:S02]  /*0170*/  IMAD R17, R6, R15, RZ ;  /* 0x0000000f06117224 */ /* 0x000fe400078e02ff */
[----:B------:R-:W-:Y:S02]  /*0180*/  IMAD.MOV.U32 R6, RZ, RZ, R8 ;  /* 0x000000ffff067224 */ /* 0x000fe400078e0008 */
[----:B------:R-:W-:-:S06]  /*0190*/  IMAD.HI.U32 R13, R13, R17, R12 ;  /* 0x000000110d0d7227 */ /* 0x000fcc00078e000c */
[----:B------:R-:W-:-:S04]  /*01a0*/  IMAD.HI.U32 R13, R13, R6, RZ ;  /* 0x000000060d0d7227 */ /* 0x000fc800078e00ff */
[----:B------:R-:W-:-:S05]  /*01b0*/  IMAD R4, R13, R4, R6 ;  /* 0x000000040d047224 */ /* 0x000fca00078e0206 */
[----:B------:R-:W-:-:S13]  /*01c0*/  ISETP.GT.U32.AND P2, PT, R15, R4, PT ;  /* 0x000000040f00720c */ /* 0x000fda0003f44070 */
[----:B------:R-:W-:Y:S02]  /*01d0*/  @!P2 IMAD.IADD R4, R4, 0x1, -R15 ;  /* 0x000000010404a824 */ /* 0x000fe400078e0a0f */
[----:B------:R-:W-:Y:S01]  /*01e0*/  @!P2 VIADD R13, R13, 0x1 ;  /* 0x000000010d0da836 */ /* 0x000fe20000000000 */
[----:B------:R-:W-:Y:S02]  /*01f0*/  ISETP.NE.AND P2, PT, R11, RZ, PT ;  /* 0x000000ff0b00720c */ /* 0x000fe40003f45270 */
[----:B------:R-:W-:Y:S02]  /*0200*/  ISETP.GE.U32.AND P0, PT, R4, R15, PT ;  /* 0x0000000f0400720c */ /* 0x000fe40003f06070 */
[----:B------:R-:W-:Y:S02]  /*0210*/  LOP3.LUT R4, R0, R11, RZ, 0x3c, !PT ;  /* 0x0000000b00047212 */ /* 0x000fe400078e3cff */
[----:B------:R-:W-:Y:S02]  /*0220*/  SHF.R.S32.HI R15, RZ, 0x1f, R5 ;  /* 0x0000001fff0f7819 */ /* 0x000fe40000011405 */
[----:B------:R-:W-:-:S07]  /*0230*/  ISETP.GE.AND P1, PT, R4, RZ, PT ;  /* 0x000000ff0400720c */ /* 0x000fce0003f26270 */
[----:B------:R-:W-:-:S05]  /*0240*/  @P0 IADD3 R13, PT, PT, R13, 0x1, RZ ;  /* 0x000000010d0d0810 */ /* 0x000fca0007ffe0ff */
[----:B------:R-:W-:Y:S02]  /*0250*/  IMAD.MOV.U32 R4, RZ, RZ, R13 ;  /* 0x000000ffff047224 */ /* 0x000fe400078e000d */
[----:B------:R-:W1:Y:S02]  /*0260*/  LDC.64 R12, c[0x0][0x380] ;  /* 0x0000e000ff0c7b82 */ /* 0x000e640000000a00 */
[----:B------:R-:W-:Y:S01]  /*0270*/  @!P1 IMAD.MOV R4, RZ, RZ, -R4 ;  /* 0x000000ffff049224 */ /* 0x000fe200078e0a04 */
[----:B------:R-:W-:-:S04]  /*0280*/  @!P2 LOP3.LUT R4, RZ, R11, RZ, 0x33, !PT ;  /* 0x0000000bff04a212 */ /* 0x000fc800078e33ff */
[C---:B------:R-:W-:Y:S01]  /*0290*/  IADD3 R6, PT, PT, -R4.reuse, RZ, RZ ;  /* 0x000000ff04067210 */ /* 0x040fe20007ffe1ff */
[----:B------:R-:W-:-:S04]  /*02a0*/  IMAD R4, R4, R5, R5 ;  /* 0x0000000504047224 */ /* 0x000fc800078e0205 */
[----:B------:R-:W-:-:S04]  /*02b0*/  IMAD R11, R11, R6, R0 ;  /* 0x000000060b0b7224 */ /* 0x000fc800078e0200 */
[----:B------:R-:W-:Y:S02]  /*02c0*/  IMAD.IADD R4, R11, 0x1, R4 ;  /* 0x000000010b047824 */ /* 0x000fe400078e0204 */
[----:B------:R-:W2:Y:S03]  /*02d0*/  LDC.64 R10, c[0x4][0x10] ;  /* 0x01000400ff0a7b82 */ /* 0x000ea60000000a00 */
[C---:B------:R-:W-:Y:S01]  /*02e0*/  IADD3 R6, P0, PT, R4.reuse, -R5, RZ ;  /* 0x8000000504067210 */ /* 0x040fe20007f1e0ff */
[----:B-1----:R-:W-:-:S03]  /*02f0*/  IMAD.WIDE R12, R4, 0x4, R12 ;  /* 0x00000004040c7825 */ /* 0x002fc600078e020c */
[----:B------:R-:W-:Y:S02]  /*0300*/  LEA.HI.X.SX32 R15, R4, ~R15, 0x1, P0 ;  /* 0x8000000f040f7211 */ /* 0x000fe400000f0eff */
[C---:B0-----:R-:W-:Y:S01]  /*0310*/  LEA R14, P0, R6.reuse, UR4, 0x2 ;  /* 0x00000004060e7c11 */ /* 0x041fe2000f8010ff */
[----:B------:R-:W3:Y:S01]  /*0320*/  LDG.E R17, desc[UR8][R12.64+0x8] ;  /* 0x000008080c117981 */ /* 0x000ee2000c1e1900 */
[----:B------:R-:W-:Y:S02]  /*0330*/  IMAD.WIDE R4, R5, 0x4, R12 ;  /* 0x0000000405047825 */ /* 0x000fe400078e020c */
[----:B------:R-:W-:Y:S02]  /*0340*/  LEA.HI.X R15, R6, UR5, R15, 0x2, P0 ;  /* 0x00000005060f7c11 */ /* 0x000fe400080f140f */
[----:B------:R-:W3:Y:S04]  /*0350*/  LDG.E R6, desc[UR8][R12.64+0x4] ;  /* 0x000004080c067981 */ /* 0x000ee8000c1e1900 */
[----:B------:R-:W3:Y:S04]  /*0360*/  LDG.E R8, desc[UR8][R12.64] ;  /* 0x000000080c087981 */ /* 0x000ee8000c1e1900 */
[----:B------:R-:W4:Y:S04]  /*0370*/  LDG.E R14, desc[UR8][R14.64+0x4] ;  /* 0x000004080e0e7981 */ /* 0x000f28000c1e1900 */
[----:B------:R-:W4:Y:S04]  /*0380*/  LDG.E R5, desc[UR8][R4.64+0x4] ;  /* 0x0000040804057981 */ /* 0x000f28000c1e1900 */
[----:B--2---:R0:W-:Y:S01]  /*0390*/  REDG.E.INC.STRONG.GPU desc[UR8][R10.64], R9 ;  /* 0x000000090a00798e */ /* 0x0041e2000d92e108 */
[----:B---3--:R-:W-:-:S04]  /*03a0*/  IADD3 R6, PT, PT, R8, R17, R6 ;  /* 0x0000001108067210 */ /* 0x008fc80007ffe006 */
[----:B0---4-:R-:W-:-:S07]  /*03b0*/  IADD3 R8, PT, PT, R14, R6, R5 ;  /* 0x000000060e087210 */ /* 0x011fce0007ffe005 */
.L_x_2:
[----:B------:R-:W2:Y:S01]  /*03c0*/  LDG.E.STRONG.SYS R4, desc[UR8][R10.64] ;  /* 0x000000080a047981 */ /* 0x000ea2000c1f5900 */
[----:B------:R-:W-:Y:S05]  /*03d0*/  YIELD ;  /* 0x0000000000007946 */ /* 0x000fea0003800000 */
[----:B--2---:R-:W-:-:S13]  /*03e0*/  ISETP.GE.U32.AND P0, PT, R4, R7, PT ;  /* 0x000000070400720c */ /* 0x004fda0003f06070 */
[----:B------:R-:W-:Y:S05]  /*03f0*/  @!P0 BRA `(.L_x_2) ;  /* 0xfffffffc00f08947 */ /* 0x000fea000383ffff */
[----:B------:R-:W0:Y:S01]  /*0400*/  I2F.F64 R4, R8 ;  /* 0x0000000800047312 */ /* 0x000e220000201c00 */
[----:B------:R-:W-:Y:S01]  /*0410*/  UMOV UR4, 0x9999999a ;  /* 0x9999999a00047882 */ /* 0x000fe20000000000 */
[----:B------:R-:W-:Y:S01]  /*0420*/  UMOV UR5, 0x3fc99999 ;  /* 0x3fc9999900057882 */ /* 0x000fe20000000000 */
[----:B------:R-:W-:-:S05]  /*0430*/  VIADD R6, R0, 0x1 ;  /* 0x0000000100067836 */ /* 0x000fca0000000000 */
[----:B------:R-:W-:Y:S01]  /*0440*/  ISETP.NE.AND P0, PT, R6, R7, PT ;  /* 0x000000070600720c */ /* 0x000fe20003f05270 */
[----:B0-----:R-:W-:-:S12]  /*0450*/  DMUL R4, R4, UR4 ;  /* 0x0000000404047c28 */ /* 0x001fd80008000000 */
[----:B------:R-:W-:Y:S01]  /*0460*/  @!P0 MOV R7, 0x1 ;  /* 0x0000000100078802 */ /* 0x000fe20000000f00 */
[----:B------:R-:W0:Y:S02]  /*0470*/  F2I.F64.TRUNC R5, R4 ;  /* 0x0000000400057311 */ /* 0x000e24000030d100 */
[----:B0-----:R0:W-:Y:S04]  /*0480*/  STG.E desc[UR8][R12.64+0x4], R5 ;  /* 0x000004050c007986 */ /* 0x0011e8000c101908 */
[----:B------:R0:W-:Y:S02]  /*0490*/  @!P0 STG.E.STRONG.SYS desc[UR8][R10.64], R7 ;  /* 0x000000070a008986 */ /* 0x0001e4000c115908 */
.L_x_1:
[----:B------:R-:W-:Y:S05]  /*04a0*/  BSYNC B0 ;  /* 0x0000000000007941 */ /* 0x000fea0003800000 */
.L_x_0:
[----:B------:R-:W1:Y:S01]  /*04b0*/  LDCU UR4, c[0x0][0x360] ;  /* 0x00006c00ff0477ac */ /* 0x000e620008000800 */
[----:B------:R-:W-:Y:S01]  /*04c0*/  VIADD R0, R0, 0x1 ;  /* 0x0000000100007836 */ /* 0x000fe20000000000 */
[----:B------:R-:W1:Y:S01]  /*04d0*/  LDCU UR5, c[0x0][0x370] ;  /* 0x00006e00ff0577ac */ /* 0x000e620008000800 */
[----:B------:R-:W2:Y:S01]  /*04e0*/  LDCU UR6, c[0x0][0x364] ;  /* 0x00006c80ff0677ac */ /* 0x000ea20008000800 */
[----:B------:R-:W3:Y:S01]  /*04f0*/  LDCU UR7, c[0x0][0x374] ;  /* 0x00006e80ff0777ac */ /* 0x000ee20008000800 */
[----:B-1----:R-:W-:-:S04]  /*0500*/  UIMAD UR4, UR4, UR5, URZ ;  /* 0x00000005040472a4 */ /* 0x002fc8000f8e02ff */
[----:B--2---:R-:W-:-:S04]  /*0510*/  UIMAD UR4, UR4, UR6, URZ ;  /* 0x00000006040472a4 */ /* 0x004fc8000f8e02ff */
[----:B---3--:R-:W-:-:S06]  /*0520*/  UIMAD UR4, UR4, UR7, URZ ;  /* 0x00000007040472a4 */ /* 0x008fcc000f8e02ff */
[----:B------:R-:W-:-:S13]  /*0530*/  ISETP.NE.AND P0, PT, R0, UR4, PT ;  /* 0x0000000400007c0c */ /* 0x000fda000bf05270 */
[----:B------:R-:W-:Y:S05]  /*0540*/  @P0 EXIT ;  /* 0x000000000000094d */ /* 0x000fea0003800000 */
[----:B------:R-:W-:Y:S01]  /*0550*/  STG.E.STRONG.SYS desc[UR8][R2.64], RZ ;  /* 0x000000ff02007986 */ /* 0x000fe2000c115908 */
[----:B------:R-:W-:Y:S05]  /*0560*/  EXIT ;  /* 0x000000000000794d */ /* 0x000fea0003800000 */
.L_x_3:
[----:B------:R-:W-:-:S00]  /*0570*/  BRA `(.L_x_3) ;  /* 0xfffffffc00fc7947 */ /* 0x000fc0000383ffff */
[----:B------:R-:W-:-:S00]  /*0580*/  NOP ;  /* 0x0000000000007918 */ /* 0x000fc00000000000 */
[----:B------:R-:W-:-:S00]  /*0590*/  NOP ;  /* 0x0000000000007918 */ /* 0x000fc00000000000 */
[----:B------:R-:W-:-:S00]  /*05a0*/  NOP ;  /* 0x0000000000007918 */ /* 0x000fc00000000000 */
[----:B------:R-:W-:-:S00]  /*05b0*/  NOP ;  /* 0x0000000000007918 */ /* 0x000fc00000000000 */
[----:B------:R-:W-:-:S00]  /*05c0*/  NOP ;  /* 0x0000000000007918 */ /* 0x000fc00000000000 */
[----:B------:R-:W-:-:S00]  /*05d0*/  NOP ;  /* 0x0000000000007918 */ /* 0x000fc00000000000 */
[----:B------:R-:W-:-:S00]  /*05e0*/  NOP ;  /* 0x0000000000007918 */ /* 0x000fc00000000000 */
[----:B------:R-:W-:-:S00]  /*05f0*/  NOP ;  /* 0x0000000000007918 */ /* 0x000fc00000000000 */
.L_x_11:


//--------------------- .text._Z8updateBCPiii     --------------------------
	.section	.text._Z8updateBCPiii,"ax",@progbits
	.align	128
        .global         _Z8updateBCPiii
        .type           _Z8updateBCPiii,@function
        .size           _Z8updateBCPiii,(.L_x_12 - _Z8updateBCPiii)
        .other          _Z8updateBCPiii,@"STO_CUDA_ENTRY STV_DEFAULT"
_Z8updateBCPiii:
.text._Z8updateBCPiii:
[----:B------:R-:W-:Y:S01]  /*0000*/  LDC R1, c[0x0][0x37c] ;  /* 0x0000df00ff017b82 */ /* 0x000fe20000000800 */
[----:B------:R-:W0:Y:S01]  /*0010*/  S2R R5, SR_LANEID ;  /* 0x0000000000057919 */ /* 0x000e220000000000 */
[----:B------:R-:W-:-:S06]  /*0020*/  VOTEU.ANY UR4, UPT, PT ;  /* 0x0000000000047886 */ /* 0x000fcc00038e0100 */
[----:B------:R-:W1:Y:S01]  /*0030*/  LDC.64 R2, c[0x4][RZ] ;  /* 0x01000000ff027b82 */ /* 0x000e620000000a00 */
[----:B------:R-:W0:Y:S01]  /*0040*/  FLO.U32 R6, UR4 ;  /* 0x0000000400067d00 */ /* 0x000e2200080e0000 */
[----:B------:R-:W1:Y:S07]  /*0050*/  LDCU.64 UR8, c[0x0][0x358] ;  /* 0x00006b00ff0877ac */ /* 0x000e6e0008000a00 */
[----:B------:R-:W1:Y:S01]  /*0060*/  POPC R7, UR4 ;  /* 0x0000000400077d09 */ /* 0x000e620008000000 */
[----:B0-----:R-:W-:Y:S01]  /*0070*/  ISETP.EQ.U32.AND P0, PT, R6, R5, PT ;  /* 0x000000050600720c */ /* 0x001fe20003f02070 */
[----:B------:R-:W0:Y:S01]  /*0080*/  S2R R8, SR_LTMASK ;  /* 0x0000000000087919 */ /* 0x000e220000003900 */
[----:B------:R-:W2:Y:S11]  /*0090*/  LDC.64 R4, c[0x0][0x388] ;  /* 0x0000e200ff047b82 */ /* 0x000eb60000000a00 */
[----:B-1----:R-:W3:Y:S01]  /*00a0*/  @P0 ATOMG.E.ADD.STRONG.GPU PT, R7, desc[UR8][R2.64], R7 ;  /* 0x80000007020709a8 */ /* 0x002ee200081ef108 */
[----:B------:R-:W-:Y:S01]  /*00b0*/  BSSY.RECONVERGENT B0, `(.L_x_4) ;  /* 0x000002a000007945 */ /* 0x000fe20003800200 */
[----:B--2---:R-:W-:-:S02]  /*00c0*/  ISETP.NE.AND P0, PT, R5, 0x1, PT ;  /* 0x000000010500780c */ /* 0x004fc40003f05270 */
[----:B------:R-:W-:Y:S02]  /*00d0*/  ISETP.NE.AND P1, PT, R4, 0x1, PT ;  /* 0x000000010400780c */ /* 0x000fe40003f25270 */
[----:B0-----:R-:W-:-:S04]  /*00e0*/  LOP3.LUT R8, R8, UR4, RZ, 0xc0, !PT ;  /* 0x0000000408087c12 */ /* 0x001fc8000f8ec0ff */
[----:B------:R-:W0:Y:S01]  /*00f0*/  POPC R9, R8 ;  /* 0x0000000800097309 */ /* 0x000e220000000000 */
[----:B---3--:R-:W0:Y:S02]  /*0100*/  SHFL.IDX PT, R0, R7, R6, 0x1f ;  /* 0x00001f0607007589 */ /* 0x008e2400000e0000 */
[----:B0-----:R-:W-:-:S04]  /*0110*/  IMAD.IADD R0, R0, 0x1, R9 ;  /* 0x0000000100007824 */ /* 0x001fc800078e0209 */
[----:B------:R-:W-:Y:S05]  /*0120*/  @P0 BRA P1, `(.L_x_5) ;  /* 0x0000000000200947 */ /* 0x000fea0000800000 */
[----:B------:R-:W-:-:S04]  /*0130*/  VIMNMX R5, PT, PT, R5, R4, !PT ;  /* 0x0000000405057248 */ /* 0x000fc80007fe0100 */
[----:B------:R-:W-:-:S13]  /*0140*/  ISETP.GT.AND P0, PT, R0, R5, PT ;  /* 0x000000050000720c */ /* 0x000fda0003f04270 */
[----:B------:R-:W-:Y:S05]  /*0150*/  @P0 BRA `(.L_x_6) ;  /* 0x00000000007c0947 */ /* 0x000fea0003800000 */
[----:B------:R-:W0:Y:S01]  /*0160*/  LDC.64 R4, c[0x0][0x380] ;  /* 0x0000e000ff047b82 */ /* 0x000e220000000a00 */
[----:B------:R-:W-:Y:S02]  /*0170*/  IMAD.MOV.U32 R7, RZ, RZ, 0x1 ;  /* 0x00000001ff077424 */ /* 0x000fe400078e00ff */
[----:B0-----:R-:W-:-:S05]  /*0180*/  IMAD.WIDE R4, R0, 0x4, R4 ;  /* 0x0000000400047825 */ /* 0x001fca00078e0204 */
[----:B------:R1:W-:Y:S01]  /*0190*/  STG.E desc[UR8][R4.64], R7 ;  /* 0x0000000704007986 */ /* 0x0003e2000c101908 */
[----:B------:R-:W-:Y:S05]  /*01a0*/  BRA `(.L_x_6) ;  /* 0x0000000000687947 */ /* 0x000fea0003800000 */
.L_x_5:
[----:B------:R-:W-:-:S05]  /*01b0*/  IMAD.IADD R8, R5, 0x1, R4 ;  /* 0x0000000105087824 */ /* 0x000fca00078e0204 */
[----:B------:R-:W-:-:S04]  /*01c0*/  LEA R7, R8, 0xfffffffc, 0x1 ;  /* 0xfffffffc08077811 */ /* 0x000fc800078e08ff */
[----:B------:R-:W-:-:S13]  /*01d0*/  ISETP.GT.AND P0, PT, R0, R7, PT ;  /* 0x000000070000720c */ /* 0x000fda0003f04270 */
[----:B------:R-:W-:Y:S05]  /*01e0*/  @P0 BRA `(.L_x_6) ;  /* 0x0000000000580947 */ /* 0x000fea0003800000 */
[----:B------:R-:W0:Y:S01]  /*01f0*/  LDC.64 R6, c[0x0][0x380] ;  /* 0x0000e000ff067b82 */ /* 0x000e220000000a00 */
[----:B------:R-:W-:Y:S01]  /*0200*/  ISETP.GT.AND P0, PT, R0, R5, PT ;  /* 0x000000050000720c */ /* 0x000fe20003f04270 */
[----:B------:R-:W-:Y:S01]  /*0210*/  BSSY.RECONVERGENT B1, `(.L_x_7) ;  /* 0x0000011000017945 */ /* 0x000fe20003800200 */
[----:B------:R-:W-:Y:S02]  /*0220*/  HFMA2 R13, -RZ, RZ, 0, 5.9604644775390625e-08 ;  /* 0x00000001ff0d7431 */ /* 0x000fe400000001ff */
[----:B------:R-:W-:-:S09]  /*0230*/  IMAD.MOV.U32 R9, RZ, RZ, R0 ;  /* 0x000000ffff097224 */ /* 0x000fd200078e0000 */
[----:B------:R-:W-:Y:S05]  /*0240*/  @!P0 BRA `(.L_x_8) ;  /* 0x0000000000348947 */ /* 0x000fea0003800000 */
[----:B------:R-:W-:-:S05]  /*0250*/  VIADD R11, R8, 0xfffffffe ;  /* 0xfffffffe080b7836 */ /* 0x000fca0000000000 */
[----:B------:R-:W-:-:S13]  /*0260*/  ISETP.GT.AND P0, PT, R0, R11, PT ;  /* 0x0000000b0000720c */ /* 0x000fda0003f04270 */
[----:B------:R-:W-:-:S05]  /*0270*/  @!P0 IADD3 R8, PT, PT, R0, -R5, RZ ;  /* 0x8000000500088210 */ /* 0x000fca0007ffe0ff */
[----:B------:R-:W-:Y:S01]  /*0280*/  @!P0 IMAD R9, R8, R5, 0x1 ;  /* 0x0000000108098424 */ /* 0x000fe200078e0205 */
[----:B------:R-:W-:Y:S06]  /*0290*/  @!P0 BRA `(.L_x_8) ;  /* 0x0000000000208947 */ /* 0x000fec0003800000 */
[----:B------:R-:W-:-:S04]  /*02a0*/  IMAD R8, R4, 0x2, R5 ;  /* 0x0000000204087824 */ /* 0x000fc800078e0205 */
[----:B------:R-:W-:-:S05]  /*02b0*/  VIADD R8, R8, 0xfffffffc ;  /* 0xfffffffc08087836 */ /* 0x000fca0000000000 */
[----:B------:R-:W-:-:S13]  /*02c0*/  ISETP.GT.AND P0, PT, R0, R8, PT ;  /* 0x000000080000720c */ /* 0x000fda0003f04270 */
[----:B------:R-:W-:Y:S01]  /*02d0*/  @P0 IADD3 R9, PT, PT, R4, -0x1, RZ ;  /* 0xffffffff04090810 */ /* 0x000fe20007ffe0ff */
[----:B------:R-:W-:-:S04]  /*02e0*/  @!P0 IMAD.IADD R4, R0, 0x1, -R11 ;  /* 0x0000000100048824 */ /* 0x000fc800078e0a0b */
[-C--:B------:R-:W-:Y:S02]  /*02f0*/  @P0 IMAD R11, R9, R5.reuse, -R8 ;  /* 0x00000005090b0224 */ /* 0x080fe400078e0a08 */
[----:B------:R-:W-:Y:S02]  /*0300*/  @!P0 IMAD R9, R4, R5, R5 ;  /* 0x0000000504098224 */ /* 0x000fe400078e0205 */
[----:B------:R-:W-:-:S07]  /*0310*/  @P0 IMAD.IADD R9, R0, 0x1, R11 ;  /* 0x0000000100090824 */ /* 0x000fce00078e020b */
.L_x_8:
[----:B------:R-:W-:Y:S05]  /*0320*/  BSYNC.RECONVERGENT B1 ;  /* 0x0000000000017941 */ /* 0x000fea0003800200 */
.L_x_7:
[----:B0-----:R-:W-:-:S05]  /*0330*/  IMAD.WIDE R4, R9, 0x4, R6 ;  /* 0x0000000409047825 */ /* 0x001fca00078e0206 */
[----:B------:R0:W-:Y:S02]  /*0340*/  STG.E desc[UR8][R4.64+-0x4], R13 ;  /* 0xfffffc0d04007986 */ /* 0x0001e4000c101908 */
.L_x_6:
[----:B------:R-:W-:Y:S05]  /*0350*/  BSYNC.RECONVERGENT B0 ;  /* 0x0000000000007941 */ /* 0x000fea0003800200 */
.L_x_4:
[----:B------:R-:W2:Y:S01]  /*0360*/  LDCU UR4, c[0x0][0x360] ;  /* 0x00006c00ff0477ac */ /* 0x000ea20008000800 */
[----:B------:R-:W2:Y:S01]  /*0370*/  LDCU UR5, c[0x0][0x370] ;  /* 0x00006e00ff0577ac */ /* 0x000ea20008000800 */
[----:B------:R-:W3:Y:S01]  /*0380*/  LDCU UR6, c[0x0][0x364] ;  /* 0x00006c80ff0677ac */ /* 0x000ee20008000800 */
[----:B------:R-:W4:Y:S01]  /*0390*/  LDCU UR7, c[0x0][0x374] ;  /* 0x00006e80ff0777ac */ /* 0x000f220008000800 */
[----:B--2---:R-:W-:-:S04]  /*03a0*/  UIMAD UR4, UR4, UR5, URZ ;  /* 0x00000005040472a4 */ /* 0x004fc8000f8e02ff */
[----:B---3--:R-:W-:-:S04]  /*03b0*/  UIMAD UR4, UR4, UR6, URZ ;  /* 0x00000006040472a4 */ /* 0x008fc8000f8e02ff */
[----:B----4-:R-:W-:-:S06]  /*03c0*/  UIMAD UR4, UR4, UR7, URZ ;  /* 0x00000007040472a4 */ /* 0x010fcc000f8e02ff */
[----:B------:R-:W-:-:S13]  /*03d0*/  ISETP.NE.AND P0, PT, R0, UR4, PT ;  /* 0x0000000400007c0c */ /* 0x000fda000bf05270 */
[----:B------:R-:W-:Y:S05]  /*03e0*/  @P0 EXIT ;  /* 0x000000000000094d */ /* 0x000fea0003800000 */
[----:B01----:R-:W-:-:S05]  /*03f0*/  MOV R5, 0x1 ;  /* 0x0000000100057802 */ /* 0x003fca0000000f00 */
[----:B------:R-:W-:Y:S01]  /*0400*/  STG.E.STRONG.SYS desc[UR8][R2.64], R5 ;  /* 0x0000000502007986 */ /* 0x000fe2000c115908 */
[----:B------:R-:W-:Y:S05]  /*0410*/  EXIT ;  /* 0x000000000000794d */ /* 0x000fea0003800000 */
.L_x_9:
        /* <DEDUP_REMOVED lines=14> */
.L_x_12:


//--------------------- .text._Z9histogramPiS_iii --------------------------
	.section	.text._Z9histogramPiS_iii,"ax",@progbits
	.align	128
        .global         _Z9histogramPiS_iii
        .type           _Z9histogramPiS_iii,@function
        .size           _Z9histogramPiS_iii,(.L_x_13 - _Z9histogramPiS_iii)
        .other          _Z9histogramPiS_iii,@"STO_CUDA_ENTRY STV_DEFAULT"
_Z9histogramPiS_iii:
.text._Z9histogramPiS_iii:
[----:B------:R-:W-:Y:S01]  /*0000*/  LDC R1, c[0x0][0x37c] ;  /* 0x0000df00ff017b82 */ /* 0x000fe20000000800 */
[----:B------:R-:W0:Y:S07]  /*0010*/  S2R R5, SR_TID.X ;  /* 0x0000000000057919 */ /* 0x000e2e0000002100 */
[----:B------:R-:W0:Y:S01]  /*0020*/  S2UR UR6, SR_CTAID.X ;  /* 0x00000000000679c3 */ /* 0x000e220000002500 */
[----:B------:R-:W1:Y:S07]  /*0030*/  LDCU.64 UR4, c[0x0][0x390] ;  /* 0x00007200ff0477ac */ /* 0x000e6e0008000a00 */
[----:B------:R-:W0:Y:S01]  /*0040*/  LDC R0, c[0x0][0x360] ;  /* 0x0000d800ff007b82 */ /* 0x000e220000000800 */
[----:B-1----:R-:W-:Y:S01]  /*0050*/  UIMAD UR4, UR5, UR4, URZ ;  /* 0x00000004050472a4 */ /* 0x002fe2000f8e02ff */
[----:B0-----:R-:W-:-:S05]  /*0060*/  IMAD R5, R0, UR6, R5 ;  /* 0x0000000600057c24 */ /* 0x001fca000f8e0205 */
[----:B------:R-:W-:-:S13]  /*0070*/  ISETP.GE.AND P0, PT, R5, UR4, PT ;  /* 0x0000000405007c0c */ /* 0x000fda000bf06270 */
[----:B------:R-:W-:Y:S05]  /*0080*/  @P0 EXIT ;  /* 0x000000000000094d */ /* 0x000fea0003800000 */
[----:B------:R-:W0:Y:S01]  /*0090*/  LDC.64 R2, c[0x0][0x380] ;  /* 0x0000e000ff027b82 */ /* 0x000e220000000a00 */
[----:B------:R-:W1:Y:S07]  /*00a0*/  LDCU.64 UR4, c[0x0][0x358] ;  /* 0x00006b00ff0477ac */ /* 0x000e6e0008000a00 */
[----:B------:R-:W2:Y:S01]  /*00b0*/  LDC R7, c[0x0][0x398] ;  /* 0x0000e600ff077b82 */ /* 0x000ea20000000800 */
[----:B0-----:R-:W-:-:S05]  /*00c0*/  IMAD.WIDE R2, R5, 0x4, R2 ;  /* 0x0000000405027825 */ /* 0x001fca00078e0202 */
[----:B-1----:R-:W3:Y:S01]  /*00d0*/  LDG.E R0, desc[UR4][R2.64] ;  /* 0x0000000402007981 */ /* 0x002ee2000c1e1900 */
[----:B--2---:R-:W-:-:S04]  /*00e0*/  IABS R8, R7 ;  /* 0x0000000700087213 */ /* 0x004fc80000000000 */
[----:B------:R-:W0:Y:S08]  /*00f0*/  I2F.RP R6, R8 ;  /* 0x0000000800067306 */ /* 0x000e300000209400 */
[----:B0-----:R-:W0:Y:S02]  /*0100*/  MUFU.RCP R6, R6 ;  /* 0x0000000600067308 */ /* 0x001e240000001000 */
[----:B0-----:R-:W-:-:S06]  /*0110*/  VIADD R4, R6, 0xffffffe ;  /* 0x0ffffffe06047836 */ /* 0x001fcc0000000000 */
[----:B------:R0:W1:Y:S02]  /*0120*/  F2I.FTZ.U32.TRUNC.NTZ R5, R4 ;  /* 0x0000000400057305 */ /* 0x000064000021f000 */
[----:B0-----:R-:W-:Y:S02]  /*0130*/  HFMA2 R4, -RZ, RZ, 0, 0 ;  /* 0x00000000ff047431 */ /* 0x001fe400000001ff */
[----:B-1----:R-:W-:-:S04]  /*0140*/  IMAD.MOV R9, RZ, RZ, -R5 ;  /* 0x000000ffff097224 */ /* 0x002fc800078e0a05 */
[----:B------:R-:W-:-:S04]  /*0150*/  IMAD R9, R9, R8, RZ ;  /* 0x0000000809097224 */ /* 0x000fc800078e02ff */
[----:B------:R-:W-:Y:S01]  /*0160*/  IMAD.HI.U32 R5, R5, R9, R4 ;  /* 0x0000000905057227 */ /* 0x000fe200078e0004 */
[----:B---3--:R-:W-:Y:S02]  /*0170*/  IABS R2, R0 ;  /* 0x0000000000027213 */ /* 0x008fe40000000000 */
[----:B------:R-:W-:-:S03]  /*0180*/  ISETP.GE.AND P2, PT, R0, RZ, PT ;  /* 0x000000ff0000720c */ /* 0x000fc60003f46270 */
[----:B------:R-:W-:-:S04]  /*0190*/  IMAD.HI.U32 R5, R5, R2, RZ ;  /* 0x0000000205057227 */ /* 0x000fc800078e00ff */
[----:B------:R-:W-:-:S04]  /*01a0*/  IMAD.MOV R5, RZ, RZ, -R5 ;  /* 0x000000ffff057224 */ /* 0x000fc800078e0a05 */
[C---:B------:R-:W-:Y:S02]  /*01b0*/  IMAD R5, R8.reuse, R5, R2 ;  /* 0x0000000508057224 */ /* 0x040fe400078e0202 */
[----:B------:R-:W0:Y:S03]  /*01c0*/  LDC.64 R2, c[0x0][0x388] ;  /* 0x0000e200ff027b82 */ /* 0x000e260000000a00 */
[----:B------:R-:W-:-:S13]  /*01d0*/  ISETP.GT.U32.AND P0, PT, R8, R5, PT ;  /* 0x000000050800720c */ /* 0x000fda0003f04070 */
[----:B------:R-:W-:Y:S02]  /*01e0*/  @!P0 IADD3 R5, PT, PT, R5, -R8, RZ ;  /* 0x8000000805058210 */ /* 0x000fe40007ffe0ff */
[----:B------:R-:W-:Y:S02]  /*01f0*/  ISETP.NE.AND P0, PT, R7, RZ, PT ;  /* 0x000000ff0700720c */ /* 0x000fe40003f05270 */
[----:B------:R-:W-:-:S13]  /*0200*/  ISETP.GT.U32.AND P1, PT, R8, R5, PT ;  /* 0x000000050800720c */ /* 0x000fda0003f24070 */
[----:B------:R-:W-:-:S05]  /*0210*/  @!P1 IMAD.IADD R5, R5, 0x1, -R8 ;  /* 0x0000000105059824 */ /* 0x000fca00078e0a08 */
[----:B------:R-:W-:Y:S02]  /*0220*/  @!P2 IADD3 R5, PT, PT, -R5, RZ, RZ ;  /* 0x000000ff0505a210 */ /* 0x000fe40007ffe1ff */
[----:B------:R-:W-:Y:S02]  /*0230*/  @!P0 LOP3.LUT R5, RZ, R7, RZ, 0x33, !PT ;  /* 0x00000007ff058212 */ /* 0x000fe400078e33ff */
[----:B------:R-:W-:-:S03]  /*0240*/  MOV R7, 0x1 ;  /* 0x0000000100077802 */ /* 0x000fc60000000f00 */
[----:B0-----:R-:W-:-:S05]  /*0250*/  IMAD.WIDE R2, R5, 0x4, R2 ;  /* 0x0000000405027825 */ /* 0x001fca00078e0202 */
[----:B------:R-:W-:Y:S01]  /*0260*/  REDG.E.ADD.STRONG.GPU desc[UR4][R2.64], R7 ;  /* 0x000000070200798e */ /* 0x000fe2000c12e104 */
[----:B------:R-:W-:Y:S05]  /*0270*/  EXIT ;  /* 0x000000000000794d */ /* 0x000fea0003800000 */
.L_x_10:
        /* <DEDUP_REMOVED lines=16> */
.L_x_13:


//--------------------- .nv.global.init           --------------------------
	.section	.nv.global.init,"aw",@progbits
	.align	4
.nv.global.init:
	.type		uc,@object
	.size		uc,(cnt - uc)
uc:
        /*0000*/ 	.byte	0x01, 0x00, 0x00, 0x00
	.type		cnt,@object
	.size		cnt,(.L_2 - cnt)
cnt:
        /*0004*/ 	.byte	0x01, 0x00, 0x00, 0x00
.L_2:


//--------------------- .nv.shared.reserved.0     --------------------------
	.section	.nv.shared.reserved.0,"aw",@nobits
	.weak		__nv_reservedSMEM_offset_0_alias
	.size		__nv_reservedSMEM_offset_0_alias, 0, 64
	.other		__nv_reservedSMEM_offset_0_alias,@"STO_CUDA_RESERVED_SHARED STV_DEFAULT"
__nv_reservedSMEM_offset_0_alias:
	.zero		0
	.zero		64


//--------------------- .nv.global                --------------------------
	.section	.nv.global,"aw",@nobits
	.align	4
.nv.global:
	.type		counter,@object
	.size		counter,(.L_1 - counter)
counter:
	.zero		4
.L_1:


//--------------------- .nv.constant0._Z7stencilPiii --------------------------
	.section	.nv.constant0._Z7stencilPiii,"a",@progbits
	.sectionflags	@""
	.align	4
.nv.constant0._Z7stencilPiii:
	.zero		912


//--------------------- .nv.constant0._Z8updateBCPiii --------------------------
	.section	.nv.constant0._Z8updateBCPiii,"a",@progbits
	.sectionflags	@""
	.align	4
.nv.constant0._Z8updateBCPiii:
	.zero		912


//--------------------- .nv.constant0._Z9histogramPiS_iii --------------------------
	.section	.nv.constant0._Z9histogramPiS_iii,"a",@progbits
	.sectionflags	@""
	.align	4
.nv.constant0._Z9histogramPiS_iii:
	.zero		924


//--------------------- SYMBOLS --------------------------

	.type		.nv.reservedSmem.offset0,@object
	.size		.nv.reservedSmem.offset0,0x4
